//
// Generated by NVIDIA NVVM Compiler
//
// Compiler Build ID: CL-36424714
// Cuda compilation tools, release 13.0, V13.0.88
// Based on NVVM 20.0.0
//

.version 9.0
.target sm_100
.address_size 64

	// .globl	_ZN7cuda_op12dummy_kernelEi

.visible .entry _ZN7cuda_op12dummy_kernelEi(
	.param .u32 _ZN7cuda_op12dummy_kernelEi_param_0
)
{


	// begin inline asm
	griddepcontrol.wait;
	// end inline asm
	bar.sync 	0;
	// begin inline asm
	griddepcontrol.launch_dependents;
	// end inline asm
	ret;

}


// ===== COMPILED SASS (sm_100) =====

	.target	sm_100

	.elftype	@"ET_EXEC"


//--------------------- .note.nv.tkinfo           --------------------------
	.section	.note.nv.tkinfo,"",@"SHT_NOTE"
	.sectionflags	@"SHF_NOTE_NV_TKINFO"
	.tkinfo
        /*0018*/ 	.word	0x00000002
        /*0030*/ 	.string	""
        /*0030*/ 	.string	"ptxas"
        /*0030*/ 	.string	"Cuda compilation tools, release 13.0, V13.0.88"
        /*0030*/ 	.string	"Build cuda_13.0.r13.0/compiler.36424714_0"
        /*0030*/ 	.string	"-arch sm_100 -m 64 "



//--------------------- .note.nv.cuinfo           --------------------------
	.section	.note.nv.cuinfo,"",@"SHT_NOTE"
	.sectionflags	@"SHF_NOTE_NV_CUINFO"
        /*0018*/ 	.short	0x0002
        /*001a*/ 	.short	0x0064
        /*001c*/ 	.short	0x0082
	.zero		2


//--------------------- .nv.info                  --------------------------
	.section	.nv.info,"",@"SHT_CUDA_INFO"
	.align	4


	//----- nvinfo : EIATTR_REGCOUNT
	.align		4
        /*0000*/ 	.byte	0x04, 0x2f
        /*0002*/ 	.short	(.L_1 - .L_0)
	.align		4
.L_0:
        /*0004*/ 	.word	index@(_ZN7cuda_op12dummy_kernelEi)
        /*0008*/ 	.word	0x00000004


	//----- nvinfo : EIATTR_FRAME_SIZE
	.align		4
.L_1:
        /*000c*/ 	.byte	0x04, 0x11
        /*000e*/ 	.short	(.L_3 - .L_2)
	.align		4
.L_2:
        /*0010*/ 	.word	index@(_ZN7cuda_op12dummy_kernelEi)
        /*0014*/ 	.word	0x00000000


	//----- nvinfo : EIATTR_MIN_STACK_SIZE
	.align		4
.L_3:
        /*0018*/ 	.byte	0x04, 0x12
        /*001a*/ 	.short	(.L_5 - .L_4)
	.align		4
.L_4:
        /*001c*/ 	.word	index@(_ZN7cuda_op12dummy_kernelEi)
        /*0020*/ 	.word	0x00000000
.L_5:


//--------------------- .nv.compat                --------------------------
	.section	.nv.compat,"",@"SHT_CUDA_COMPAT_INFO"
	.align	4
        /*0000*/ 	.byte	0x02, 0x09, 0x00, 0x00, 0x02, 0x02, 0x01, 0x00, 0x02, 0x05, 0x05, 0x00, 0x03, 0x07, 0x01, 0x01
        /*0010*/ 	.byte	0x02, 0x03, 0x00, 0x00, 0x02, 0x06, 0x01, 0x00, 0x04, 0x0b, 0x08, 0x00, 0x09, 0x00, 0x00, 0x00
        /*0020*/ 	.byte	0x00, 0x00, 0x00, 0x00


//--------------------- .nv.info._ZN7cuda_op12dummy_kernelEi --------------------------
	.section	.nv.info._ZN7cuda_op12dummy_kernelEi,"",@"SHT_CUDA_INFO"
	.sectionflags	@""
	.align	4


	//----- nvinfo : EIATTR_CUDA_API_VERSION
	.align		4
        /*0000*/ 	.byte	0x04, 0x37
        /*0002*/ 	.short	(.L_7 - .L_6)
.L_6:
        /*0004*/ 	.word	0x00000082


	//----- nvinfo : EIATTR_KPARAM_INFO
	.align		4
.L_7:
        /*0008*/ 	.byte	0x04, 0x17
        /*000a*/ 	.short	(.L_9 - .L_8)
.L_8:
        /*000c*/ 	.word	0x00000000
        /*0010*/ 	.short	0x0000
        /*0012*/ 	.short	0x0000
        /*0014*/ 	.byte	0x00, 0xf0, 0x11, 0x00


	//----- nvinfo : EIATTR_SPARSE_MMA_MASK
	.align		4
.L_9:
        /*0018*/ 	.byte	0x03, 0x50
        /*001a*/ 	.short	0x0000


	//----- nvinfo : EIATTR_MAXREG_COUNT
	.align		4
        /*001c*/ 	.byte	0x03, 0x1b
        /*001e*/ 	.short	0x00ff


	//----- nvinfo : EIATTR_NUM_BARRIERS
	.align		4
        /*0020*/ 	.byte	0x02, 0x4c
        /*0022*/ 	.byte	0x01
	.zero		1


	//----- nvinfo : EIATTR_MERCURY_ISA_VERSION
	.align		4
        /*0024*/ 	.byte	0x03, 0x5f
        /*0026*/ 	.short	0x0101


	//----- nvinfo : EIATTR_VRC_CTA_INIT_COUNT
	.align		4
        /*0028*/ 	.byte	0x02, 0x4a
	.zero		1
	.zero		1


	//----- nvinfo : EIATTR_EXIT_INSTR_OFFSETS
	.align		4
        /*002c*/ 	.byte	0x04, 0x1c
        /*002e*/ 	.short	(.L_11 - .L_10)


	//   ....[0]....
.L_10:
        /*0030*/ 	.word	0x00000040


	//----- nvinfo : EIATTR_CBANK_PARAM_SIZE
	.align		4
.L_11:
        /*0034*/ 	.byte	0x03, 0x19
        /*0036*/ 	.short	0x0004


	//----- nvinfo : EIATTR_PARAM_CBANK
	.align		4
        /*0038*/ 	.byte	0x04, 0x0a
        /*003a*/ 	.short	(.L_13 - .L_12)
	.align		4
.L_12:
        /*003c*/ 	.word	index@(.nv.constant0._ZN7cuda_op12dummy_kernelEi)
        /*0040*/ 	.short	0x0380
        /*0042*/ 	.short	0x0004


	//----- nvinfo : EIATTR_SW_WAR
	.align		4
.L_13:
        /*0044*/ 	.byte	0x04, 0x36
        /*0046*/ 	.short	(.L_15 - .L_14)
.L_14:
        /*0048*/ 	.word	0x00000008
.L_15:


//--------------------- .nv.callgraph             --------------------------
	.section	.nv.callgraph,"",@"SHT_CUDA_CALLGRAPH"
	.align	4
	.sectionentsize	8
	.align		4
        /*0000*/ 	.word	0x00000000
	.align		4
        /*0004*/ 	.word	0xffffffff
	.align		4
        /*0008*/ 	.word	0x00000000
	.align		4
        /*000c*/ 	.word	0xfffffffe
	.align		4
        /*0010*/ 	.word	0x00000000
	.align		4
        /*0014*/ 	.word	0xfffffffd
	.align		4
        /*0018*/ 	.word	0x00000000
	.align		4
        /*001c*/ 	.word	0xfffffffc


//--------------------- .text._ZN7cuda_op12dummy_kernelEi --------------------------
	.section	.text._ZN7cuda_op12dummy_kernelEi,"ax",@progbits
	.align	128
        .global         _ZN7cuda_op12dummy_kernelEi
        .type           _ZN7cuda_op12dummy_kernelEi,@function
        .size           _ZN7cuda_op12dummy_kernelEi,(.L_x_1 - _ZN7cuda_op12dummy_kernelEi)
        .other          _ZN7cuda_op12dummy_kernelEi,@"STO_CUDA_ENTRY STV_DEFAULT"
_ZN7cuda_op12dummy_kernelEi:
.text._ZN7cuda_op12dummy_kernelEi:
[----:B------:R-:W-:Y:S01]  /*0000*/  LDC R1, c[0x0][0x37c] ;  /* 0x0000df00ff017b82 */ /* 0x000fe20000000800 */
[----:B------:R-:W-:-:S07]  /*0010*/  ACQBULK ;  /* 0x000000000000782e */ /* 0x000fce0000000000 */
[----:B------:R-:W-:Y:S08]  /*0020*/  BAR.SYNC.DEFER_BLOCKING 0x0 ;  /* 0x0000000000007b1d */ /* 0x000ff00000010000 */
[----:B------:R-:W-:Y:S01]  /*0030*/  PREEXIT ;  /* 0x000000000000782d */ /* 0x000fe20000000000 */
[----:B------:R-:W-:Y:S05]  /*0040*/  EXIT ;  /* 0x000000000000794d */ /* 0x000fea0003800000 */
.L_x_0:
[----:B------:R-:W-:-:S00]  /*0050*/  BRA `(.L_x_0) ;  /* 0xfffffffc00fc7947 */ /* 0x000fc0000383ffff */
[----:B------:R-:W-:-:S00]  /*0060*/  NOP ;  /* 0x0000000000007918 */ /* 0x000fc00000000000 */
        /* <DEDUP_REMOVED lines=9> */
.L_x_1:


//--------------------- .nv.shared.reserved.0     --------------------------
	.section	.nv.shared.reserved.0,"aw",@nobits
	.weak		__nv_reservedSMEM_offset_0_alias
	.size		__nv_reservedSMEM_offset_0_alias, 0, 64
	.other		__nv_reservedSMEM_offset_0_alias,@"STO_CUDA_RESERVED_SHARED STV_DEFAULT"
__nv_reservedSMEM_offset_0_alias:
	.zero		0
	.zero		64


//--------------------- .nv.constant0._ZN7cuda_op12dummy_kernelEi --------------------------
	.section	.nv.constant0._ZN7cuda_op12dummy_kernelEi,"a",@progbits
	.sectionflags	@""
	.align	4
.nv.constant0._ZN7cuda_op12dummy_kernelEi:
	.zero		900


//--------------------- SYMBOLS --------------------------

	.type		.nv.reservedSmem.offset0,@object
	.size		.nv.reservedSmem.offset0,0x4
